//
// Generated by NVIDIA NVVM Compiler
//
// Compiler Build ID: CL-36424714
// Cuda compilation tools, release 13.0, V13.0.88
// Based on NVVM 20.0.0
//

.version 9.0
.target sm_100
.address_size 64

	// .globl	_Z12__multiply__PdS_i
// _ZZ12__multiply__PdS_iE6s_data has been demoted

.visible .entry _Z12__multiply__PdS_i(
	.param .u64 .ptr .align 1 _Z12__multiply__PdS_i_param_0,
	.param .u64 .ptr .align 1 _Z12__multiply__PdS_i_param_1,
	.param .u32 _Z12__multiply__PdS_i_param_2
)
{
	.reg .pred 	%p<8>;
	.reg .b32 	%r<18>;
	.reg .b64 	%rd<9>;
	.reg .b64 	%fd<6>;
	// demoted variable
	.shared .align 8 .b8 _ZZ12__multiply__PdS_iE6s_data[1024];
	ld.param.u64 	%rd1, [_Z12__multiply__PdS_i_param_0];
	ld.param.u64 	%rd2, [_Z12__multiply__PdS_i_param_1];
	ld.param.u32 	%r8, [_Z12__multiply__PdS_i_param_2];
	mov.u32 	%r1, %tid.x;
	mov.u32 	%r2, %ctaid.x;
	mov.u32 	%r3, %ntid.x;
	mad.lo.s32 	%r4, %r2, %r3, %r1;
	setp.ge.u32 	%p1, %r4, %r8;
	shl.b32 	%r9, %r1, 3;
	mov.u32 	%r10, _ZZ12__multiply__PdS_iE6s_data;
	add.s32 	%r5, %r10, %r9;
	@%p1 bra 	$L__BB0_2;
	cvta.to.global.u64 	%rd3, %rd1;
	mul.wide.u32 	%rd4, %r4, 8;
	add.s64 	%rd5, %rd3, %rd4;
	ld.global.f64 	%fd1, [%rd5];
	st.shared.f64 	[%r5], %fd1;
$L__BB0_2:
	bar.sync 	0;
	setp.lt.u32 	%p2, %r3, 2;
	@%p2 bra 	$L__BB0_7;
	mov.b32 	%r17, 1;
$L__BB0_4:
	shl.b32 	%r7, %r17, 1;
	add.s32 	%r12, %r7, -1;
	and.b32  	%r13, %r12, %r1;
	setp.ne.s32 	%p3, %r13, 0;
	add.s32 	%r14, %r17, %r4;
	setp.ge.u32 	%p4, %r14, %r8;
	or.pred  	%p5, %p4, %p3;
	@%p5 bra 	$L__BB0_6;
	shl.b32 	%r15, %r17, 3;
	add.s32 	%r16, %r5, %r15;
	ld.shared.f64 	%fd2, [%r16];
	ld.shared.f64 	%fd3, [%r5];
	add.f64 	%fd4, %fd2, %fd3;
	st.shared.f64 	[%r5], %fd4;
$L__BB0_6:
	bar.sync 	0;
	setp.lt.u32 	%p6, %r7, %r3;
	mov.u32 	%r17, %r7;
	@%p6 bra 	$L__BB0_4;
$L__BB0_7:
	setp.ne.s32 	%p7, %r1, 0;
	@%p7 bra 	$L__BB0_9;
	ld.shared.f64 	%fd5, [_ZZ12__multiply__PdS_iE6s_data];
	cvta.to.global.u64 	%rd6, %rd2;
	mul.wide.u32 	%rd7, %r2, 8;
	add.s64 	%rd8, %rd6, %rd7;
	st.global.f64 	[%rd8], %fd5;
$L__BB0_9:
	ret;

}


// ===== COMPILED SASS (sm_100) =====

	.target	sm_100

	.elftype	@"ET_EXEC"


//--------------------- .note.nv.tkinfo           --------------------------
	.section	.note.nv.tkinfo,"",@"SHT_NOTE"
	.sectionflags	@"SHF_NOTE_NV_TKINFO"
	.tkinfo
        /*0018*/ 	.word	0x00000002
        /*0030*/ 	.string	""
        /*0030*/ 	.string	"ptxas"
        /*0030*/ 	.string	"Cuda compilation tools, release 13.0, V13.0.88"
        /*0030*/ 	.string	"Build cuda_13.0.r13.0/compiler.36424714_0"
        /*0030*/ 	.string	"-arch sm_100 -m 64 "



//--------------------- .note.nv.cuinfo           --------------------------
	.section	.note.nv.cuinfo,"",@"SHT_NOTE"
	.sectionflags	@"SHF_NOTE_NV_CUINFO"
        /*0018*/ 	.short	0x0002
        /*001a*/ 	.short	0x0064
        /*001c*/ 	.short	0x0082
	.zero		2


//--------------------- .nv.info                  --------------------------
	.section	.nv.info,"",@"SHT_CUDA_INFO"
	.align	4


	//----- nvinfo : EIATTR_REGCOUNT
	.align		4
        /*0000*/ 	.byte	0x04, 0x2f
        /*0002*/ 	.short	(.L_1 - .L_0)
	.align		4
.L_0:
        /*0004*/ 	.word	index@(_Z12__multiply__PdS_i)
        /*0008*/ 	.word	0x0000000e


	//----- nvinfo : EIATTR_FRAME_SIZE
	.align		4
.L_1:
        /*000c*/ 	.byte	0x04, 0x11
        /*000e*/ 	.short	(.L_3 - .L_2)
	.align		4
.L_2:
        /*0010*/ 	.word	index@(_Z12__multiply__PdS_i)
        /*0014*/ 	.word	0x00000000


	//----- nvinfo : EIATTR_MIN_STACK_SIZE
	.align		4
.L_3:
        /*0018*/ 	.byte	0x04, 0x12
        /*001a*/ 	.short	(.L_5 - .L_4)
	.align		4
.L_4:
        /*001c*/ 	.word	index@(_Z12__multiply__PdS_i)
        /*0020*/ 	.word	0x00000000
.L_5:


//--------------------- .nv.compat                --------------------------
	.section	.nv.compat,"",@"SHT_CUDA_COMPAT_INFO"
	.align	4
        /*0000*/ 	.byte	0x02, 0x09, 0x00, 0x00, 0x02, 0x02, 0x01, 0x00, 0x02, 0x05, 0x05, 0x00, 0x03, 0x07, 0x01, 0x01
        /*0010*/ 	.byte	0x02, 0x03, 0x00, 0x00, 0x02, 0x06, 0x01, 0x00, 0x04, 0x0b, 0x08, 0x00, 0x01, 0x00, 0x00, 0x00
        /*0020*/ 	.byte	0x00, 0x00, 0x00, 0x00


//--------------------- .nv.info._Z12__multiply__PdS_i --------------------------
	.section	.nv.info._Z12__multiply__PdS_i,"",@"SHT_CUDA_INFO"
	.sectionflags	@""
	.align	4


	//----- nvinfo : EIATTR_CUDA_API_VERSION
	.align		4
        /*0000*/ 	.byte	0x04, 0x37
        /*0002*/ 	.short	(.L_7 - .L_6)
.L_6:
        /*0004*/ 	.word	0x00000082


	//----- nvinfo : EIATTR_KPARAM_INFO
	.align		4
.L_7:
        /*0008*/ 	.byte	0x04, 0x17
        /*000a*/ 	.short	(.L_9 - .L_8)
.L_8:
        /*000c*/ 	.word	0x00000000
        /*0010*/ 	.short	0x0002
        /*0012*/ 	.short	0x0010
        /*0014*/ 	.byte	0x00, 0xf0, 0x11, 0x00


	//----- nvinfo : EIATTR_KPARAM_INFO
	.align		4
.L_9:
        /*0018*/ 	.byte	0x04, 0x17
        /*001a*/ 	.short	(.L_11 - .L_10)
.L_10:
        /*001c*/ 	.word	0x00000000
        /*0020*/ 	.short	0x0001
        /*0022*/ 	.short	0x0008
        /*0024*/ 	.byte	0x00, 0xf5, 0x21, 0x00


	//----- nvinfo : EIATTR_KPARAM_INFO
	.align		4
.L_11:
        /*0028*/ 	.byte	0x04, 0x17
        /*002a*/ 	.short	(.L_13 - .L_12)
.L_12:
        /*002c*/ 	.word	0x00000000
        /*0030*/ 	.short	0x0000
        /*0032*/ 	.short	0x0000
        /*0034*/ 	.byte	0x00, 0xf5, 0x21, 0x00


	//----- nvinfo : EIATTR_SPARSE_MMA_MASK
	.align		4
.L_13:
        /*0038*/ 	.byte	0x03, 0x50
        /*003a*/ 	.short	0x0000


	//----- nvinfo : EIATTR_MAXREG_COUNT
	.align		4
        /*003c*/ 	.byte	0x03, 0x1b
        /*003e*/ 	.short	0x00ff


	//----- nvinfo : EIATTR_NUM_BARRIERS
	.align		4
        /*0040*/ 	.byte	0x02, 0x4c
        /*0042*/ 	.byte	0x01
	.zero		1


	//----- nvinfo : EIATTR_MERCURY_ISA_VERSION
	.align		4
        /*0044*/ 	.byte	0x03, 0x5f
        /*0046*/ 	.short	0x0101


	//----- nvinfo : EIATTR_VRC_CTA_INIT_COUNT
	.align		4
        /*0048*/ 	.byte	0x02, 0x4a
	.zero		1
	.zero		1


	//----- nvinfo : EIATTR_EXIT_INSTR_OFFSETS
	.align		4
        /*004c*/ 	.byte	0x04, 0x1c
        /*004e*/ 	.short	(.L_15 - .L_14)


	//   ....[0]....
.L_14:
        /*0050*/ 	.word	0x00000250


	//   ....[1]....
        /*0054*/ 	.word	0x000002d0


	//----- nvinfo : EIATTR_CBANK_PARAM_SIZE
	.align		4
.L_15:
        /*0058*/ 	.byte	0x03, 0x19
        /*005a*/ 	.short	0x0014


	//----- nvinfo : EIATTR_PARAM_CBANK
	.align		4
        /*005c*/ 	.byte	0x04, 0x0a
        /*005e*/ 	.short	(.L_17 - .L_16)
	.align		4
.L_16:
        /*0060*/ 	.word	index@(.nv.constant0._Z12__multiply__PdS_i)
        /*0064*/ 	.short	0x0380
        /*0066*/ 	.short	0x0014


	//----- nvinfo : EIATTR_SW_WAR
	.align		4
.L_17:
        /*0068*/ 	.byte	0x04, 0x36
        /*006a*/ 	.short	(.L_19 - .L_18)
.L_18:
        /*006c*/ 	.word	0x00000008
.L_19:


//--------------------- .nv.callgraph             --------------------------
	.section	.nv.callgraph,"",@"SHT_CUDA_CALLGRAPH"
	.align	4
	.sectionentsize	8
	.align		4
        /*0000*/ 	.word	0x00000000
	.align		4
        /*0004*/ 	.word	0xffffffff
	.align		4
        /*0008*/ 	.word	0x00000000
	.align		4
        /*000c*/ 	.word	0xfffffffe
	.align		4
        /*0010*/ 	.word	0x00000000
	.align		4
        /*0014*/ 	.word	0xfffffffd
	.align		4
        /*0018*/ 	.word	0x00000000
	.align		4
        /*001c*/ 	.word	0xfffffffc


//--------------------- .text._Z12__multiply__PdS_i --------------------------
	.section	.text._Z12__multiply__PdS_i,"ax",@progbits
	.align	128
        .global         _Z12__multiply__PdS_i
        .type           _Z12__multiply__PdS_i,@function
        .size           _Z12__multiply__PdS_i,(.L_x_3 - _Z12__multiply__PdS_i)
        .other          _Z12__multiply__PdS_i,@"STO_CUDA_ENTRY STV_DEFAULT"
_Z12__multiply__PdS_i:
.text._Z12__multiply__PdS_i:
[----:B------:R-:W-:Y:S01]  /*0000*/  LDC R1, c[0x0][0x37c] ;  /* 0x0000df00ff017b82 */ /* 0x000fe20000000800 */
[----:B------:R-:W0:Y:S01]  /*0010*/  S2R R11, SR_TID.X ;  /* 0x00000000000b7919 */ /* 0x000e220000002100 */
[----:B------:R-:W0:Y:S01]  /*0020*/  LDCU UR8, c[0x0][0x360] ;  /* 0x00006c00ff0877ac */ /* 0x000e220008000800 */
[----:B------:R-:W0:Y:S01]  /*0030*/  S2R R8, SR_CTAID.X ;  /* 0x0000000000087919 */ /* 0x000e220000002500 */
[----:B------:R-:W1:Y:S01]  /*0040*/  LDCU UR4, c[0x0][0x390] ;  /* 0x00007200ff0477ac */ /* 0x000e620008000800 */
[----:B------:R-:W2:Y:S01]  /*0050*/  LDCU.64 UR6, c[0x0][0x358] ;  /* 0x00006b00ff0677ac */ /* 0x000ea20008000a00 */
[----:B0-----:R-:W-:-:S05]  /*0060*/  IMAD R7, R8, UR8, R11 ;  /* 0x0000000808077c24 */ /* 0x001fca000f8e020b */
[----:B-1----:R-:W-:-:S13]  /*0070*/  ISETP.GE.U32.AND P0, PT, R7, UR4, PT ;  /* 0x0000000407007c0c */ /* 0x002fda000bf06070 */
[----:B------:R-:W0:Y:S02]  /*0080*/  @!P0 LDC.64 R2, c[0x0][0x380] ;  /* 0x0000e000ff028b82 */ /* 0x000e240000000a00 */
[----:B0-----:R-:W-:-:S06]  /*0090*/  @!P0 IMAD.WIDE.U32 R2, R7, 0x8, R2 ;  /* 0x0000000807028825 */ /* 0x001fcc00078e0002 */
[----:B--2---:R-:W2:Y:S01]  /*00a0*/  @!P0 LDG.E.64 R2, desc[UR6][R2.64] ;  /* 0x0000000602028981 */ /* 0x004ea2000c1e1b00 */
[----:B------:R-:W0:Y:S01]  /*00b0*/  S2UR UR5, SR_CgaCtaId ;  /* 0x00000000000579c3 */ /* 0x000e220000008800 */
[----:B------:R-:W-:Y:S01]  /*00c0*/  UMOV UR4, 0x400 ;  /* 0x0000040000047882 */ /* 0x000fe20000000000 */
[----:B------:R-:W-:Y:S01]  /*00d0*/  UISETP.GE.U32.AND UP0, UPT, UR8, 0x2, UPT ;  /* 0x000000020800788c */ /* 0x000fe2000bf06070 */
[----:B------:R-:W-:Y:S01]  /*00e0*/  ISETP.NE.AND P1, PT, R11, RZ, PT ;  /* 0x000000ff0b00720c */ /* 0x000fe20003f25270 */
[----:B0-----:R-:W-:-:S06]  /*00f0*/  ULEA UR4, UR5, UR4, 0x18 ;  /* 0x0000000405047291 */ /* 0x001fcc000f8ec0ff */
[----:B------:R-:W-:-:S05]  /*0100*/  LEA R9, R11, UR4, 0x3 ;  /* 0x000000040b097c11 */ /* 0x000fca000f8e18ff */
[----:B--2---:R0:W-:Y:S01]  /*0110*/  @!P0 STS.64 [R9], R2 ;  /* 0x0000000209008388 */ /* 0x0041e20000000a00 */
[----:B------:R-:W-:Y:S06]  /*0120*/  BAR.SYNC.DEFER_BLOCKING 0x0 ;  /* 0x0000000000007b1d */ /* 0x000fec0000010000 */
[----:B------:R-:W-:Y:S05]  /*0130*/  BRA.U !UP0, `(.L_x_0) ;  /* 0x0000000108447547 */ /* 0x000fea000b800000 */
[----:B------:R-:W-:Y:S01]  /*0140*/  IMAD.MOV.U32 R0, RZ, RZ, 0x1 ;  /* 0x00000001ff007424 */ /* 0x000fe200078e00ff */
[----:B------:R-:W1:Y:S01]  /*0150*/  LDCU UR4, c[0x0][0x390] ;  /* 0x00007200ff0477ac */ /* 0x000e620008000800 */
[----:B------:R-:W-:-:S05]  /*0160*/  NOP ;  /* 0x0000000000007918 */ /* 0x000fca0000000000 */
.L_x_1:
[----:B------:R-:W-:Y:S02]  /*0170*/  IMAD.SHL.U32 R10, R0, 0x2, RZ ;  /* 0x00000002000a7824 */ /* 0x000fe400078e00ff */
[----:B0-----:R-:W-:-:S03]  /*0180*/  IMAD.IADD R3, R7, 0x1, R0 ;  /* 0x0000000107037824 */ /* 0x001fc600078e0200 */
[----:B------:R-:W-:-:S04]  /*0190*/  IADD3 R2, PT, PT, R10, -0x1, RZ ;  /* 0xffffffff0a027810 */ /* 0x000fc80007ffe0ff */
[----:B------:R-:W-:-:S04]  /*01a0*/  LOP3.LUT P0, RZ, R2, R11, RZ, 0xc0, !PT ;  /* 0x0000000b02ff7212 */ /* 0x000fc8000780c0ff */
[----:B-1----:R-:W-:-:S13]  /*01b0*/  ISETP.GE.U32.OR P0, PT, R3, UR4, P0 ;  /* 0x0000000403007c0c */ /* 0x002fda0008706470 */
[----:B------:R-:W-:Y:S01]  /*01c0*/  @!P0 LEA R6, R0, R9, 0x3 ;  /* 0x0000000900068211 */ /* 0x000fe200078e18ff */
[----:B------:R-:W-:Y:S01]  /*01d0*/  @!P0 LDS.64 R4, [R9] ;  /* 0x0000000009048984 */ /* 0x000fe20000000a00 */
[----:B------:R-:W-:-:S03]  /*01e0*/  IMAD.MOV.U32 R0, RZ, RZ, R10 ;  /* 0x000000ffff007224 */ /* 0x000fc600078e000a */
[----:B------:R-:W0:Y:S02]  /*01f0*/  @!P0 LDS.64 R2, [R6] ;  /* 0x0000000006028984 */ /* 0x000e240000000a00 */
[----:B0-----:R-:W-:-:S07]  /*0200*/  @!P0 DADD R2, R2, R4 ;  /* 0x0000000002028229 */ /* 0x001fce0000000004 */
[----:B------:R2:W-:Y:S01]  /*0210*/  @!P0 STS.64 [R9], R2 ;  /* 0x0000000209008388 */ /* 0x0005e20000000a00 */
[----:B------:R-:W-:Y:S01]  /*0220*/  BAR.SYNC.DEFER_BLOCKING 0x0 ;  /* 0x0000000000007b1d */ /* 0x000fe20000010000 */
[----:B------:R-:W-:-:S13]  /*0230*/  ISETP.GE.U32.AND P0, PT, R10, UR8, PT ;  /* 0x000000080a007c0c */ /* 0x000fda000bf06070 */
[----:B--2---:R-:W-:Y:S05]  /*0240*/  @!P0 BRA `(.L_x_1) ;  /* 0xfffffffc00c88947 */ /* 0x004fea000383ffff */
.L_x_0:
[----:B------:R-:W-:Y:S05]  /*0250*/  @P1 EXIT ;  /* 0x000000000000194d */ /* 0x000fea0003800000 */
[----:B------:R-:W1:Y:S01]  /*0260*/  S2UR UR5, SR_CgaCtaId ;  /* 0x00000000000579c3 */ /* 0x000e620000008800 */
[----:B------:R-:W-:-:S07]  /*0270*/  UMOV UR4, 0x400 ;  /* 0x0000040000047882 */ /* 0x000fce0000000000 */
[----:B------:R-:W2:Y:S01]  /*0280*/  LDC.64 R4, c[0x0][0x388] ;  /* 0x0000e200ff047b82 */ /* 0x000ea20000000a00 */
[----:B-1----:R-:W-:Y:S01]  /*0290*/  ULEA UR4, UR5, UR4, 0x18 ;  /* 0x0000000405047291 */ /* 0x002fe2000f8ec0ff */
[----:B--2---:R-:W-:-:S08]  /*02a0*/  IMAD.WIDE.U32 R4, R8, 0x8, R4 ;  /* 0x0000000808047825 */ /* 0x004fd000078e0004 */
[----:B0-----:R-:W0:Y:S04]  /*02b0*/  LDS.64 R2, [UR4] ;  /* 0x00000004ff027984 */ /* 0x001e280008000a00 */
[----:B0-----:R-:W-:Y:S01]  /*02c0*/  STG.E.64 desc[UR6][R4.64], R2 ;  /* 0x0000000204007986 */ /* 0x001fe2000c101b06 */
[----:B------:R-:W-:Y:S05]  /*02d0*/  EXIT ;  /* 0x000000000000794d */ /* 0x000fea0003800000 */
.L_x_2:
[----:B------:R-:W-:-:S00]  /*02e0*/  BRA `(.L_x_2) ;  /* 0xfffffffc00fc7947 */ /* 0x000fc0000383ffff */
[----:B------:R-:W-:-:S00]  /*02f0*/  NOP ;  /* 0x0000000000007918 */ /* 0x000fc00000000000 */
        /* <DEDUP_REMOVED lines=8> */
.L_x_3:


//--------------------- .nv.shared._Z12__multiply__PdS_i --------------------------
	.section	.nv.shared._Z12__multiply__PdS_i,"aw",@nobits
	.sectionflags	@""
	.align	8
.nv.shared._Z12__multiply__PdS_i:
	.zero		2048


//--------------------- .nv.shared.reserved.0     --------------------------
	.section	.nv.shared.reserved.0,"aw",@nobits
	.weak		__nv_reservedSMEM_offset_0_alias
	.size		__nv_reservedSMEM_offset_0_alias, 0, 64
	.other		__nv_reservedSMEM_offset_0_alias,@"STO_CUDA_RESERVED_SHARED STV_DEFAULT"
__nv_reservedSMEM_offset_0_alias:
	.zero		0
	.zero		64


//--------------------- .nv.constant0._Z12__multiply__PdS_i --------------------------
	.section	.nv.constant0._Z12__multiply__PdS_i,"a",@progbits
	.sectionflags	@""
	.align	4
.nv.constant0._Z12__multiply__PdS_i:
	.zero		916


//--------------------- SYMBOLS --------------------------

	.type		.nv.reservedSmem.offset0,@object
	.size		.nv.reservedSmem.offset0,0x4
	.type		.nv.reservedSmem.cap,@object
	.size		.nv.reservedSmem.cap,0x4
